	.headerflags	@"EF_CUDA_TEXMODE_UNIFIED EF_CUDA_64BIT_ADDRESS EF_CUDA_ACCELERATORS EF_CUDA_SM90 EF_CUDA_VIRTUAL_SM(EF_CUDA_SM90)"
	.elftype	@"ET_EXEC"


//--------------------- .nv.info                  --------------------------
	.section	.nv.info,"",@"SHT_CUDA_INFO"
	.align	4


	//----- nvinfo : EIATTR_REGCOUNT
	.align		4
        /*0000*/ 	.byte	0x04, 0x2f
        /*0002*/ 	.short	(.L_1 - .L_0)
	.align		4
.L_0:
        /*0004*/ 	.word	index@(triton_poi_fused_convolution_div_max_pool2d_with_indices_relu_sub_17)
        /*0008*/ 	.word	0x00000010


	//----- nvinfo : EIATTR_MIN_STACK_SIZE
	.align		4
.L_1:
        /*000c*/ 	.byte	0x04, 0x12
        /*000e*/ 	.short	(.L_3 - .L_2)
	.align		4
.L_2:
        /*0010*/ 	.word	index@(triton_poi_fused_convolution_div_max_pool2d_with_indices_relu_sub_17)
        /*0014*/ 	.word	0x00000000


	//----- nvinfo : EIATTR_FRAME_SIZE
	.align		4
.L_3:
        /*0018*/ 	.byte	0x04, 0x11
        /*001a*/ 	.short	(.L_5 - .L_4)
	.align		4
.L_4:
        /*001c*/ 	.word	index@(triton_poi_fused_convolution_div_max_pool2d_with_indices_relu_sub_17)
        /*0020*/ 	.word	0x00000000


	//----- nvinfo : EIATTR_MIN_STACK_SIZE
	.align		4
.L_5:
        /*0024*/ 	.byte	0x04, 0x12
        /*0026*/ 	.short	(.L_7 - .L_6)
	.align		4
.L_6:
        /*0028*/ 	.word	index@(triton_poi_fused_convolution_div_max_pool2d_with_indices_relu_sub_17)
        /*002c*/ 	.word	0x00000000
.L_7:


//--------------------- .nv.info.triton_poi_fused_convolution_div_max_pool2d_with_indices_relu_sub_17 --------------------------
	.section	.nv.info.triton_poi_fused_convolution_div_max_pool2d_with_indices_relu_sub_17,"",@"SHT_CUDA_INFO"
	.sectionflags	@""
	.align	4


	//----- nvinfo : EIATTR_CUDA_API_VERSION
	.align		4
        /*0000*/ 	.byte	0x04, 0x37
        /*0002*/ 	.short	(.L_9 - .L_8)
.L_8:
        /*0004*/ 	.word	0x0000007c


	//----- nvinfo : EIATTR_KPARAM_INFO
	.align		4
.L_9:
        /*0008*/ 	.byte	0x04, 0x17
        /*000a*/ 	.short	(.L_11 - .L_10)
.L_10:
        /*000c*/ 	.word	0x00000000
        /*0010*/ 	.short	0x0002
        /*0012*/ 	.short	0x0010
        /*0014*/ 	.byte	0x00, 0xf0, 0x11, 0x00


	//----- nvinfo : EIATTR_KPARAM_INFO
	.align		4
.L_11:
        /*0018*/ 	.byte	0x04, 0x17
        /*001a*/ 	.short	(.L_13 - .L_12)
.L_12:
        /*001c*/ 	.word	0x00000000
        /*0020*/ 	.short	0x0001
        /*0022*/ 	.short	0x0008
        /*0024*/ 	.byte	0x00, 0xf4, 0x21, 0x00


	//----- nvinfo : EIATTR_KPARAM_INFO
	.align		4
.L_13:
        /*0028*/ 	.byte	0x04, 0x17
        /*002a*/ 	.short	(.L_15 - .L_14)
.L_14:
        /*002c*/ 	.word	0x00000000
        /*0030*/ 	.short	0x0000
        /*0032*/ 	.short	0x0000
        /*0034*/ 	.byte	0x00, 0xf4, 0x21, 0x00


	//----- nvinfo : EIATTR_SPARSE_MMA_MASK
	.align		4
.L_15:
        /*0038*/ 	.byte	0x03, 0x50
        /*003a*/ 	.short	0x0000


	//----- nvinfo : EIATTR_MAXREG_COUNT
	.align		4
        /*003c*/ 	.byte	0x03, 0x1b
        /*003e*/ 	.short	0x00ff


	//----- nvinfo : EIATTR_EXIT_INSTR_OFFSETS
	.align		4
        /*0040*/ 	.byte	0x04, 0x1c
        /*0042*/ 	.short	(.L_17 - .L_16)


	//   ....[0]....
.L_16:
        /*0044*/ 	.word	0x00000360


	//----- nvinfo : EIATTR_REQNTID
	.align		4
.L_17:
        /*0048*/ 	.byte	0x04, 0x10
        /*004a*/ 	.short	(.L_19 - .L_18)
.L_18:
        /*004c*/ 	.word	0x00000080
        /*0050*/ 	.word	0x00000001
        /*0054*/ 	.word	0x00000001


	//----- nvinfo : EIATTR_CBANK_PARAM_SIZE
	.align		4
.L_19:
        /*0058*/ 	.byte	0x03, 0x19
        /*005a*/ 	.short	0x0014


	//----- nvinfo : EIATTR_PARAM_CBANK
	.align		4
        /*005c*/ 	.byte	0x04, 0x0a
        /*005e*/ 	.short	(.L_21 - .L_20)
	.align		4
.L_20:
        /*0060*/ 	.word	index@(.nv.constant0.triton_poi_fused_convolution_div_max_pool2d_with_indices_relu_sub_17)
        /*0064*/ 	.short	0x0210
        /*0066*/ 	.short	0x0014


	//----- nvinfo : EIATTR_SW_WAR
	.align		4
.L_21:
        /*0068*/ 	.byte	0x04, 0x36
        /*006a*/ 	.short	(.L_23 - .L_22)
.L_22:
        /*006c*/ 	.word	0x00000008
.L_23:


//--------------------- .nv.callgraph             --------------------------
	.section	.nv.callgraph,"",@"SHT_CUDA_CALLGRAPH"
	.align	4
	.sectionentsize	8
	.align		4
        /*0000*/ 	.word	0x00000000
	.align		4
        /*0004*/ 	.word	0xffffffff
	.align		4
        /*0008*/ 	.word	0x00000000
	.align		4
        /*000c*/ 	.word	0xfffffffe
	.align		4
        /*0010*/ 	.word	0x00000000
	.align		4
        /*0014*/ 	.word	0xfffffffd
	.align		4
        /*0018*/ 	.word	0x00000000
	.align		4
        /*001c*/ 	.word	0xfffffffc


//--------------------- .text.triton_poi_fused_convolution_div_max_pool2d_with_indices_relu_sub_17 --------------------------
	.section	.text.triton_poi_fused_convolution_div_max_pool2d_with_indices_relu_sub_17,"ax",@progbits
	.align	128
        .global         triton_poi_fused_convolution_div_max_pool2d_with_indices_relu_sub_17
        .type           triton_poi_fused_convolution_div_max_pool2d_with_indices_relu_sub_17,@function
        .size           triton_poi_fused_convolution_div_max_pool2d_with_indices_relu_sub_17,(.L_x_1 - triton_poi_fused_convolution_div_max_pool2d_with_indices_relu_sub_17)
        .other          triton_poi_fused_convolution_div_max_pool2d_with_indices_relu_sub_17,@"STO_CUDA_ENTRY STV_DEFAULT"
triton_poi_fused_convolution_div_max_pool2d_with_indices_relu_sub_17:
.text.triton_poi_fused_convolution_div_max_pool2d_with_indices_relu_sub_17:
[----:B------:R-:W-:Y:S01]  /*0000*/  LDC R1, c[0x0][0x28] ;  /* 0x00000a00ff017b82 */ /* 0x000fe20000000800 */
[----:B------:R-:W1:Y:S01]  /*0010*/  S2R R0, SR_TID.X ;  /* 0x0000000000007919 */ /* 0x000e620000002100 */
[----:B------:R-:W-:Y:S01]  /*0020*/  ULDC.64 UR4, c[0x0][0x208] ;  /* 0x0000820000047ab9 */ /* 0x000fe20000000a00 */
[----:B------:R-:W2:Y:S01]  /*0030*/  S2R R3, SR_CTAID.X ;  /* 0x0000000000037919 */ /* 0x000ea20000002500 */
[----:B-1----:R-:W-:Y:S01]  /*0040*/  IMAD.SHL.U32 R0, R0, 0x2, RZ ;  /* 0x0000000200007824 */ /* 0x002fe200078e00ff */
[----:B--2---:R-:W-:-:S04]  /*0050*/  SHF.R.S32.HI R5, RZ, 0x17, R3 ;  /* 0x00000017ff057819 */ /* 0x004fc80000011403 */
[----:B------:R-:W-:Y:S02]  /*0060*/  LOP3.LUT R0, R0, 0xfe, RZ, 0xc0, !PT ;  /* 0x000000fe00007812 */ /* 0x000fe400078ec0ff */
[----:B------:R-:W-:-:S03]  /*0070*/  SGXT R5, R5, 0x1 ;  /* 0x000000010505781a */ /* 0x000fc60000000200 */
[----:B------:R-:W-:-:S05]  /*0080*/  IMAD R0, R3, 0x100, R0 ;  /* 0x0000010003007824 */ /* 0x000fca00078e0200 */
[----:B------:R-:W-:Y:S02]  /*0090*/  SHF.R.S32.HI R3, RZ, 0x1f, R0 ;  /* 0x0000001fff037819 */ /* 0x000fe40000011400 */
[-C--:B------:R-:W-:Y:S02]  /*00a0*/  LEA.HI R6, R5, R0.reuse, RZ, 0xb ;  /* 0x0000000005067211 */ /* 0x080fe400078f58ff */
[----:B------:R-:W-:Y:S02]  /*00b0*/  LEA.HI R4, R3, R0, RZ, 0x8 ;  /* 0x0000000003047211 */ /* 0x000fe400078f40ff */
[----:B------:R-:W1:Y:S01]  /*00c0*/  LDC.64 R2, c[0x0][0x210] ;  /* 0x00008400ff027b82 */ /* 0x000e620000000a00 */
[----:B------:R-:W-:Y:S01]  /*00d0*/  IMAD.SHL.U32 R7, R6, 0x4, RZ ;  /* 0x0000000406077824 */ /* 0x000fe200078e00ff */
[----:B------:R-:W-:-:S04]  /*00e0*/  SHF.R.S32.HI R5, RZ, 0x8, R4 ;  /* 0x00000008ff057819 */ /* 0x000fc80000011404 */
[----:B------:R-:W-:Y:S02]  /*00f0*/  LEA.HI R6, R5, R5, RZ, 0x3 ;  /* 0x0000000505067211 */ /* 0x000fe400078f18ff */
[----:B------:R-:W-:Y:S02]  /*0100*/  LOP3.LUT R8, R7, 0xffffe000, RZ, 0xc0, !PT ;  /* 0xffffe00007087812 */ /* 0x000fe400078ec0ff */
[----:B------:R-:W-:Y:S02]  /*0110*/  LOP3.LUT R7, R4, 0xffffff00, RZ, 0xc0, !PT ;  /* 0xffffff0004077812 */ /* 0x000fe400078ec0ff */
[----:B------:R-:W-:Y:S02]  /*0120*/  LOP3.LUT R6, R6, 0x7ffff8, RZ, 0xc0, !PT ;  /* 0x007ffff806067812 */ /* 0x000fe400078ec0ff */
[----:B------:R-:W-:-:S03]  /*0130*/  IADD3 R7, R8, R0, -R7 ;  /* 0x0000000008077210 */ /* 0x000fc60007ffe807 */
[----:B------:R-:W-:-:S04]  /*0140*/  IMAD.IADD R6, R5, 0x1, -R6 ;  /* 0x0000000105067824 */ /* 0x000fc800078e0a06 */
[----:B------:R-:W-:-:S04]  /*0150*/  IMAD R11, R6, 0x200, R7 ;  /* 0x00000200060b7824 */ /* 0x000fc800078e0207 */
[C---:B------:R-:W-:Y:S02]  /*0160*/  VIADD R7, R11.reuse, 0x100 ;  /* 0x000001000b077836 */ /* 0x040fe40000000000 */
[----:B-1----:R-:W-:-:S04]  /*0170*/  IMAD.WIDE R4, R11, 0x4, R2 ;  /* 0x000000040b047825 */ /* 0x002fc800078e0202 */
[--C-:B------:R-:W-:Y:S02]  /*0180*/  IMAD.WIDE R6, R7, 0x4, R2.reuse ;  /* 0x0000000407067825 */ /* 0x100fe400078e0202 */
[----:B------:R-:W2:Y:S02]  /*0190*/  LDG.E.64 R4, desc[UR4][R4.64] ;  /* 0x0000000404047981 */ /* 0x000ea4000c1e1b00 */
[----:B------:R-:W-:Y:S02]  /*01a0*/  VIADD R9, R11, 0x1000 ;  /* 0x000010000b097836 */ /* 0x000fe40000000000 */
[----:B------:R-:W2:Y:S02]  /*01b0*/  LDG.E.64 R6, desc[UR4][R6.64] ;  /* 0x0000000406067981 */ /* 0x000ea4000c1e1b00 */
[----:B------:R-:W-:-:S04]  /*01c0*/  IMAD.WIDE R8, R9, 0x4, R2 ;  /* 0x0000000409087825 */ /* 0x000fc800078e0202 */
[----:B------:R-:W-:Y:S02]  /*01d0*/  VIADD R11, R11, 0x1100 ;  /* 0x000011000b0b7836 */ /* 0x000fe40000000000 */
[----:B------:R-:W3:Y:S02]  /*01e0*/  LDG.E.64 R8, desc[UR4][R8.64] ;  /* 0x0000000408087981 */ /* 0x000ee4000c1e1b00 */
[----:B------:R-:W-:Y:S02]  /*01f0*/  IMAD.WIDE R2, R11, 0x4, R2 ;  /* 0x000000040b027825 */ /* 0x000fe400078e0202 */
[----:B------:R-:W1:Y:S03]  /*0200*/  LDC.64 R10, c[0x0][0x218] ;  /* 0x00008600ff0a7b82 */ /* 0x000e660000000a00 */
[----:B------:R1:W4:Y:S02]  /*0210*/  LDG.E.64 R12, desc[UR4][R2.64] ;  /* 0x00000004020c7981 */ /* 0x000324000c1e1b00 */
[----:B-1----:R-:W-:Y:S01]  /*0220*/  IMAD.WIDE R2, R0, 0x4, R10 ;  /* 0x0000000400027825 */ /* 0x002fe200078e020a */
[----:B--2---:R-:W-:-:S02]  /*0230*/  FSETP.GT.AND P2, PT, R6, R4, PT ;  /* 0x000000040600720b */ /* 0x004fc40003f44000 */
[C---:B------:R-:W-:Y:S02]  /*0240*/  FSETP.GT.AND P3, PT, R7.reuse, R5, PT ;  /* 0x000000050700720b */ /* 0x040fe40003f64000 */
[----:B------:R-:W-:Y:S02]  /*0250*/  FSETP.NAN.AND P4, PT, R6, R6, PT ;  /* 0x000000060600720b */ /* 0x000fe40003f88000 */
[----:B------:R-:W-:Y:S02]  /*0260*/  FSETP.NAN.AND P5, PT, R7, R7, PT ;  /* 0x000000070700720b */ /* 0x000fe40003fa8000 */
[----:B---3--:R-:W-:Y:S02]  /*0270*/  FSETP.NAN.AND P0, PT, R8, R8, PT ;  /* 0x000000080800720b */ /* 0x008fe40003f08000 */
[----:B------:R-:W-:-:S03]  /*0280*/  FSETP.NAN.AND P1, PT, R9, R9, PT ;  /* 0x000000090900720b */ /* 0x000fc60003f28000 */
[----:B------:R-:W-:Y:S02]  /*0290*/  @!P2 FSEL R6, R6, R4, P4 ;  /* 0x000000040606a208 */ /* 0x000fe40002000000 */
[----:B------:R-:W-:Y:S02]  /*02a0*/  @!P3 FSEL R7, R7, R5, P5 ;  /* 0x000000050707b208 */ /* 0x000fe40002800000 */
[----:B----4-:R-:W-:Y:S02]  /*02b0*/  FSETP.NAN.AND P2, PT, R12, R12, PT ;  /* 0x0000000c0c00720b */ /* 0x010fe40003f48000 */
[----:B------:R-:W-:Y:S02]  /*02c0*/  FSETP.NAN.AND P3, PT, R13, R13, PT ;  /* 0x0000000d0d00720b */ /* 0x000fe40003f68000 */
[----:B------:R-:W-:Y:S02]  /*02d0*/  FSETP.GEU.AND P4, PT, R6, R8, PT ;  /* 0x000000080600720b */ /* 0x000fe40003f8e000 */
[----:B------:R-:W-:-:S02]  /*02e0*/  FSETP.GEU.AND P5, PT, R7, R9, PT ;  /* 0x000000090700720b */ /* 0x000fc40003fae000 */
[----:B------:R-:W-:Y:S02]  /*02f0*/  @!P0 FSEL R8, R8, R6, !P4 ;  /* 0x0000000608088208 */ /* 0x000fe40006000000 */
[----:B------:R-:W-:Y:S02]  /*0300*/  @!P1 FSEL R9, R9, R7, !P5 ;  /* 0x0000000709099208 */ /* 0x000fe40006800000 */
[----:B------:R-:W-:Y:S02]  /*0310*/  FSETP.GEU.AND P0, PT, R8, R12, PT ;  /* 0x0000000c0800720b */ /* 0x000fe40003f0e000 */
[----:B------:R-:W-:Y:S02]  /*0320*/  FSETP.GEU.AND P1, PT, R9, R13, PT ;  /* 0x0000000d0900720b */ /* 0x000fe40003f2e000 */
[----:B------:R-:W-:Y:S02]  /*0330*/  @!P2 SEL R12, R12, R8, !P0 ;  /* 0x000000080c0ca207 */ /* 0x000fe40004000000 */
[----:B------:R-:W-:-:S05]  /*0340*/  @!P3 SEL R13, R13, R9, !P1 ;  /* 0x000000090d0db207 */ /* 0x000fca0004800000 */
[----:B------:R-:W-:Y:S01]  /*0350*/  STG.E.64 desc[UR4][R2.64], R12 ;  /* 0x0000000c02007986 */ /* 0x000fe2000c101b04 */
[----:B------:R-:W-:Y:S05]  /*0360*/  EXIT ;  /* 0x000000000000794d */ /* 0x000fea0003800000 */
.L_x_0:
[----:B------:R-:W-:-:S00]  /*0370*/  BRA `(.L_x_0) ;  /* 0xfffffffc00fc7947 */ /* 0x000fc0000383ffff */
[----:B------:R-:W-:-:S00]  /*0380*/  NOP ;  /* 0x0000000000007918 */ /* 0x000fc00000000000 */
[----:B------:R-:W-:-:S00]  /*0390*/  NOP ;  /* 0x0000000000007918 */ /* 0x000fc00000000000 */
[----:B------:R-:W-:-:S00]  /*03a0*/  NOP ;  /* 0x0000000000007918 */ /* 0x000fc00000000000 */
[----:B------:R-:W-:-:S00]  /*03b0*/  NOP ;  /* 0x0000000000007918 */ /* 0x000fc00000000000 */
[----:B------:R-:W-:-:S00]  /*03c0*/  NOP ;  /* 0x0000000000007918 */ /* 0x000fc00000000000 */
[----:B------:R-:W-:-:S00]  /*03d0*/  NOP ;  /* 0x0000000000007918 */ /* 0x000fc00000000000 */
[----:B------:R-:W-:-:S00]  /*03e0*/  NOP ;  /* 0x0000000000007918 */ /* 0x000fc00000000000 */
[----:B------:R-:W-:-:S00]  /*03f0*/  NOP ;  /* 0x0000000000007918 */ /* 0x000fc00000000000 */
.L_x_1:


//--------------------- .nv.constant0.triton_poi_fused_convolution_div_max_pool2d_with_indices_relu_sub_17 --------------------------
	.section	.nv.constant0.triton_poi_fused_convolution_div_max_pool2d_with_indices_relu_sub_17,"a",@progbits
	.sectionflags	@""
	.align	4
.nv.constant0.triton_poi_fused_convolution_div_max_pool2d_with_indices_relu_sub_17:
	.zero		548
